//
// Generated by NVIDIA NVVM Compiler
//
// Compiler Build ID: CL-36424714
// Cuda compilation tools, release 13.0, V13.0.88
// Based on NVVM 20.0.0
//

.version 9.0
.target sm_100
.address_size 64

	// .globl	_Z3DotPfS_S_i
// _ZZ3DotPfS_S_iE2sh has been demoted

.visible .entry _Z3DotPfS_S_i(
	.param .u64 .ptr .align 1 _Z3DotPfS_S_i_param_0,
	.param .u64 .ptr .align 1 _Z3DotPfS_S_i_param_1,
	.param .u64 .ptr .align 1 _Z3DotPfS_S_i_param_2,
	.param .u32 _Z3DotPfS_S_i_param_3
)
{
	.reg .pred 	%p<7>;
	.reg .b32 	%r<19>;
	.reg .b32 	%f<14>;
	.reg .b64 	%rd<12>;
	// demoted variable
	.shared .align 4 .b8 _ZZ3DotPfS_S_iE2sh[1024];
	ld.param.u64 	%rd3, [_Z3DotPfS_S_i_param_0];
	ld.param.u64 	%rd4, [_Z3DotPfS_S_i_param_1];
	ld.param.u64 	%rd5, [_Z3DotPfS_S_i_param_2];
	ld.param.u32 	%r11, [_Z3DotPfS_S_i_param_3];
	mov.u32 	%r1, %tid.x;
	mov.u32 	%r2, %ctaid.x;
	mov.u32 	%r3, %ntid.x;
	mad.lo.s32 	%r17, %r2, %r3, %r1;
	setp.ge.s32 	%p1, %r17, %r11;
	mov.f32 	%f13, 0f00000000;
	@%p1 bra 	$L__BB0_3;
	mov.u32 	%r12, %nctaid.x;
	mul.lo.s32 	%r5, %r12, %r3;
	cvta.to.global.u64 	%rd1, %rd3;
	cvta.to.global.u64 	%rd2, %rd4;
	mov.f32 	%f13, 0f00000000;
$L__BB0_2:
	mul.wide.s32 	%rd6, %r17, 4;
	add.s64 	%rd7, %rd1, %rd6;
	ld.global.f32 	%f6, [%rd7];
	add.s64 	%rd8, %rd2, %rd6;
	ld.global.f32 	%f7, [%rd8];
	fma.rn.f32 	%f13, %f6, %f7, %f13;
	add.s32 	%r17, %r17, %r5;
	setp.lt.s32 	%p2, %r17, %r11;
	@%p2 bra 	$L__BB0_2;
$L__BB0_3:
	shl.b32 	%r13, %r1, 2;
	mov.u32 	%r14, _ZZ3DotPfS_S_iE2sh;
	add.s32 	%r8, %r14, %r13;
	st.shared.f32 	[%r8], %f13;
	bar.sync 	0;
	setp.lt.u32 	%p3, %r1, 2;
	@%p3 bra 	$L__BB0_8;
	mov.u32 	%r18, %r1;
$L__BB0_5:
	shr.u32 	%r10, %r18, 1;
	setp.ge.u32 	%p4, %r1, %r10;
	@%p4 bra 	$L__BB0_7;
	shl.b32 	%r15, %r10, 2;
	add.s32 	%r16, %r8, %r15;
	ld.shared.f32 	%f8, [%r16];
	ld.shared.f32 	%f9, [%r8];
	add.f32 	%f10, %f8, %f9;
	st.shared.f32 	[%r8], %f10;
$L__BB0_7:
	bar.sync 	0;
	setp.gt.u32 	%p5, %r18, 3;
	mov.u32 	%r18, %r10;
	@%p5 bra 	$L__BB0_5;
$L__BB0_8:
	setp.ne.s32 	%p6, %r1, 0;
	@%p6 bra 	$L__BB0_10;
	ld.shared.f32 	%f11, [_ZZ3DotPfS_S_iE2sh];
	cvta.to.global.u64 	%rd9, %rd5;
	mul.wide.u32 	%rd10, %r2, 4;
	add.s64 	%rd11, %rd9, %rd10;
	st.global.f32 	[%rd11], %f11;
$L__BB0_10:
	ret;

}


// ===== COMPILED SASS (sm_100) =====

	.target	sm_100

	.elftype	@"ET_EXEC"


//--------------------- .note.nv.tkinfo           --------------------------
	.section	.note.nv.tkinfo,"",@"SHT_NOTE"
	.sectionflags	@"SHF_NOTE_NV_TKINFO"
	.tkinfo
        /*0018*/ 	.word	0x00000002
        /*0030*/ 	.string	""
        /*0030*/ 	.string	"ptxas"
        /*0030*/ 	.string	"Cuda compilation tools, release 13.0, V13.0.88"
        /*0030*/ 	.string	"Build cuda_13.0.r13.0/compiler.36424714_0"
        /*0030*/ 	.string	"-arch sm_100 -m 64 "



//--------------------- .note.nv.cuinfo           --------------------------
	.section	.note.nv.cuinfo,"",@"SHT_NOTE"
	.sectionflags	@"SHF_NOTE_NV_CUINFO"
        /*0018*/ 	.short	0x0002
        /*001a*/ 	.short	0x0064
        /*001c*/ 	.short	0x0082
	.zero		2


//--------------------- .nv.info                  --------------------------
	.section	.nv.info,"",@"SHT_CUDA_INFO"
	.align	4


	//----- nvinfo : EIATTR_REGCOUNT
	.align		4
        /*0000*/ 	.byte	0x04, 0x2f
        /*0002*/ 	.short	(.L_1 - .L_0)
	.align		4
.L_0:
        /*0004*/ 	.word	index@(_Z3DotPfS_S_i)
        /*0008*/ 	.word	0x00000010


	//----- nvinfo : EIATTR_FRAME_SIZE
	.align		4
.L_1:
        /*000c*/ 	.byte	0x04, 0x11
        /*000e*/ 	.short	(.L_3 - .L_2)
	.align		4
.L_2:
        /*0010*/ 	.word	index@(_Z3DotPfS_S_i)
        /*0014*/ 	.word	0x00000000


	//----- nvinfo : EIATTR_MIN_STACK_SIZE
	.align		4
.L_3:
        /*0018*/ 	.byte	0x04, 0x12
        /*001a*/ 	.short	(.L_5 - .L_4)
	.align		4
.L_4:
        /*001c*/ 	.word	index@(_Z3DotPfS_S_i)
        /*0020*/ 	.word	0x00000000
.L_5:


//--------------------- .nv.compat                --------------------------
	.section	.nv.compat,"",@"SHT_CUDA_COMPAT_INFO"
	.align	4
        /*0000*/ 	.byte	0x02, 0x09, 0x00, 0x00, 0x02, 0x02, 0x01, 0x00, 0x02, 0x05, 0x05, 0x00, 0x03, 0x07, 0x01, 0x01
        /*0010*/ 	.byte	0x02, 0x03, 0x00, 0x00, 0x02, 0x06, 0x01, 0x00, 0x04, 0x0b, 0x08, 0x00, 0x09, 0x00, 0x00, 0x00
        /*0020*/ 	.byte	0x00, 0x00, 0x00, 0x00


//--------------------- .nv.info._Z3DotPfS_S_i    --------------------------
	.section	.nv.info._Z3DotPfS_S_i,"",@"SHT_CUDA_INFO"
	.sectionflags	@""
	.align	4


	//----- nvinfo : EIATTR_CUDA_API_VERSION
	.align		4
        /*0000*/ 	.byte	0x04, 0x37
        /*0002*/ 	.short	(.L_7 - .L_6)
.L_6:
        /*0004*/ 	.word	0x00000082


	//----- nvinfo : EIATTR_KPARAM_INFO
	.align		4
.L_7:
        /*0008*/ 	.byte	0x04, 0x17
        /*000a*/ 	.short	(.L_9 - .L_8)
.L_8:
        /*000c*/ 	.word	0x00000000
        /*0010*/ 	.short	0x0003
        /*0012*/ 	.short	0x0018
        /*0014*/ 	.byte	0x00, 0xf0, 0x11, 0x00


	//----- nvinfo : EIATTR_KPARAM_INFO
	.align		4
.L_9:
        /*0018*/ 	.byte	0x04, 0x17
        /*001a*/ 	.short	(.L_11 - .L_10)
.L_10:
        /*001c*/ 	.word	0x00000000
        /*0020*/ 	.short	0x0002
        /*0022*/ 	.short	0x0010
        /*0024*/ 	.byte	0x00, 0xf5, 0x21, 0x00


	//----- nvinfo : EIATTR_KPARAM_INFO
	.align		4
.L_11:
        /*0028*/ 	.byte	0x04, 0x17
        /*002a*/ 	.short	(.L_13 - .L_12)
.L_12:
        /*002c*/ 	.word	0x00000000
        /*0030*/ 	.short	0x0001
        /*0032*/ 	.short	0x0008
        /*0034*/ 	.byte	0x00, 0xf5, 0x21, 0x00


	//----- nvinfo : EIATTR_KPARAM_INFO
	.align		4
.L_13:
        /*0038*/ 	.byte	0x04, 0x17
        /*003a*/ 	.short	(.L_15 - .L_14)
.L_14:
        /*003c*/ 	.word	0x00000000
        /*0040*/ 	.short	0x0000
        /*0042*/ 	.short	0x0000
        /*0044*/ 	.byte	0x00, 0xf5, 0x21, 0x00


	//----- nvinfo : EIATTR_SPARSE_MMA_MASK
	.align		4
.L_15:
        /*0048*/ 	.byte	0x03, 0x50
        /*004a*/ 	.short	0x0000


	//----- nvinfo : EIATTR_MAXREG_COUNT
	.align		4
        /*004c*/ 	.byte	0x03, 0x1b
        /*004e*/ 	.short	0x00ff


	//----- nvinfo : EIATTR_NUM_BARRIERS
	.align		4
        /*0050*/ 	.byte	0x02, 0x4c
        /*0052*/ 	.byte	0x01
	.zero		1


	//----- nvinfo : EIATTR_MERCURY_ISA_VERSION
	.align		4
        /*0054*/ 	.byte	0x03, 0x5f
        /*0056*/ 	.short	0x0101


	//----- nvinfo : EIATTR_VRC_CTA_INIT_COUNT
	.align		4
        /*0058*/ 	.byte	0x02, 0x4a
	.zero		1
	.zero		1


	//----- nvinfo : EIATTR_EXIT_INSTR_OFFSETS
	.align		4
        /*005c*/ 	.byte	0x04, 0x1c
        /*005e*/ 	.short	(.L_17 - .L_16)


	//   ....[0]....
.L_16:
        /*0060*/ 	.word	0x000002f0


	//   ....[1]....
        /*0064*/ 	.word	0x00000370


	//----- nvinfo : EIATTR_CRS_STACK_SIZE
	.align		4
.L_17:
        /*0068*/ 	.byte	0x04, 0x1e
        /*006a*/ 	.short	(.L_19 - .L_18)
.L_18:
        /*006c*/ 	.word	0x00000000


	//----- nvinfo : EIATTR_CBANK_PARAM_SIZE
	.align		4
.L_19:
        /*0070*/ 	.byte	0x03, 0x19
        /*0072*/ 	.short	0x001c


	//----- nvinfo : EIATTR_PARAM_CBANK
	.align		4
        /*0074*/ 	.byte	0x04, 0x0a
        /*0076*/ 	.short	(.L_21 - .L_20)
	.align		4
.L_20:
        /*0078*/ 	.word	index@(.nv.constant0._Z3DotPfS_S_i)
        /*007c*/ 	.short	0x0380
        /*007e*/ 	.short	0x001c


	//----- nvinfo : EIATTR_SW_WAR
	.align		4
.L_21:
        /*0080*/ 	.byte	0x04, 0x36
        /*0082*/ 	.short	(.L_23 - .L_22)
.L_22:
        /*0084*/ 	.word	0x00000008
.L_23:


//--------------------- .nv.callgraph             --------------------------
	.section	.nv.callgraph,"",@"SHT_CUDA_CALLGRAPH"
	.align	4
	.sectionentsize	8
	.align		4
        /*0000*/ 	.word	0x00000000
	.align		4
        /*0004*/ 	.word	0xffffffff
	.align		4
        /*0008*/ 	.word	0x00000000
	.align		4
        /*000c*/ 	.word	0xfffffffe
	.align		4
        /*0010*/ 	.word	0x00000000
	.align		4
        /*0014*/ 	.word	0xfffffffd
	.align		4
        /*0018*/ 	.word	0x00000000
	.align		4
        /*001c*/ 	.word	0xfffffffc


//--------------------- .text._Z3DotPfS_S_i       --------------------------
	.section	.text._Z3DotPfS_S_i,"ax",@progbits
	.align	128
        .global         _Z3DotPfS_S_i
        .type           _Z3DotPfS_S_i,@function
        .size           _Z3DotPfS_S_i,(.L_x_6 - _Z3DotPfS_S_i)
        .other          _Z3DotPfS_S_i,@"STO_CUDA_ENTRY STV_DEFAULT"
_Z3DotPfS_S_i:
.text._Z3DotPfS_S_i:
[----:B------:R-:W-:Y:S01]  /*0000*/  LDC R1, c[0x0][0x37c] ;  /* 0x0000df00ff017b82 */ /* 0x000fe20000000800 */
[----:B------:R-:W0:Y:S01]  /*0010*/  S2R R12, SR_TID.X ;  /* 0x00000000000c7919 */ /* 0x000e220000002100 */
[----:B------:R-:W0:Y:S01]  /*0020*/  LDCU UR4, c[0x0][0x360] ;  /* 0x00006c00ff0477ac */ /* 0x000e220008000800 */
[----:B------:R-:W-:Y:S01]  /*0030*/  BSSY.RECONVERGENT B0, `(.L_x_0) ;  /* 0x0000015000007945 */ /* 0x000fe20003800200 */
[----:B------:R-:W-:Y:S01]  /*0040*/  IMAD.MOV.U32 R10, RZ, RZ, RZ ;  /* 0x000000ffff0a7224 */ /* 0x000fe200078e00ff */
[----:B------:R-:W0:Y:S01]  /*0050*/  S2R R13, SR_CTAID.X ;  /* 0x00000000000d7919 */ /* 0x000e220000002500 */
[----:B------:R-:W1:Y:S01]  /*0060*/  LDCU UR5, c[0x0][0x398] ;  /* 0x00007300ff0577ac */ /* 0x000e620008000800 */
[----:B------:R-:W2:Y:S01]  /*0070*/  LDCU.64 UR6, c[0x0][0x358] ;  /* 0x00006b00ff0677ac */ /* 0x000ea20008000a00 */
[----:B0-----:R-:W-:-:S05]  /*0080*/  IMAD R0, R13, UR4, R12 ;  /* 0x000000040d007c24 */ /* 0x001fca000f8e020c */
[----:B-1----:R-:W-:-:S13]  /*0090*/  ISETP.GE.AND P0, PT, R0, UR5, PT ;  /* 0x0000000500007c0c */ /* 0x002fda000bf06270 */
[----:B--2---:R-:W-:Y:S05]  /*00a0*/  @P0 BRA `(.L_x_1) ;  /* 0x0000000000340947 */ /* 0x004fea0003800000 */
[----:B------:R-:W0:Y:S01]  /*00b0*/  LDC R11, c[0x0][0x370] ;  /* 0x0000dc00ff0b7b82 */ /* 0x000e220000000800 */
[----:B------:R-:W-:-:S07]  /*00c0*/  IMAD.MOV.U32 R10, RZ, RZ, RZ ;  /* 0x000000ffff0a7224 */ /* 0x000fce00078e00ff */
[----:B------:R-:W1:Y:S08]  /*00d0*/  LDC.64 R6, c[0x0][0x380] ;  /* 0x0000e000ff067b82 */ /* 0x000e700000000a00 */
[----:B------:R-:W2:Y:S01]  /*00e0*/  LDC.64 R8, c[0x0][0x388] ;  /* 0x0000e200ff087b82 */ /* 0x000ea20000000a00 */
[----:B0-----:R-:W-:-:S07]  /*00f0*/  IMAD R11, R11, UR4, RZ ;  /* 0x000000040b0b7c24 */ /* 0x001fce000f8e02ff */
.L_x_2:
[----:B-1----:R-:W-:-:S04]  /*0100*/  IMAD.WIDE R2, R0, 0x4, R6 ;  /* 0x0000000400027825 */ /* 0x002fc800078e0206 */
[----:B--2---:R-:W-:Y:S02]  /*0110*/  IMAD.WIDE R4, R0, 0x4, R8 ;  /* 0x0000000400047825 */ /* 0x004fe400078e0208 */
[----:B------:R-:W2:Y:S04]  /*0120*/  LDG.E R3, desc[UR6][R2.64] ;  /* 0x0000000602037981 */ /* 0x000ea8000c1e1900 */
[----:B------:R-:W2:Y:S01]  /*0130*/  LDG.E R4, desc[UR6][R4.64] ;  /* 0x0000000604047981 */ /* 0x000ea2000c1e1900 */
[----:B------:R-:W-:-:S04]  /*0140*/  IADD3 R0, PT, PT, R11, R0, RZ ;  /* 0x000000000b007210 */ /* 0x000fc80007ffe0ff */
[----:B------:R-:W-:Y:S01]  /*0150*/  ISETP.GE.AND P0, PT, R0, UR5, PT ;  /* 0x0000000500007c0c */ /* 0x000fe2000bf06270 */
[----:B--2---:R-:W-:-:S12]  /*0160*/  FFMA R10, R3, R4, R10 ;  /* 0x00000004030a7223 */ /* 0x004fd8000000000a */
[----:B------:R-:W-:Y:S05]  /*0170*/  @!P0 BRA `(.L_x_2) ;  /* 0xfffffffc00e08947 */ /* 0x000fea000383ffff */
.L_x_1:
[----:B------:R-:W-:Y:S05]  /*0180*/  BSYNC.RECONVERGENT B0 ;  /* 0x0000000000007941 */ /* 0x000fea0003800200 */
.L_x_0:
[----:B------:R-:W0:Y:S01]  /*0190*/  S2UR UR5, SR_CgaCtaId ;  /* 0x00000000000579c3 */ /* 0x000e220000008800 */
[----:B------:R-:W-:Y:S01]  /*01a0*/  UMOV UR4, 0x400 ;  /* 0x0000040000047882 */ /* 0x000fe20000000000 */
[C---:B------:R-:W-:Y:S02]  /*01b0*/  ISETP.GE.U32.AND P1, PT, R12.reuse, 0x2, PT ;  /* 0x000000020c00780c */ /* 0x040fe40003f26070 */
[----:B------:R-:W-:Y:S01]  /*01c0*/  ISETP.NE.AND P0, PT, R12, RZ, PT ;  /* 0x000000ff0c00720c */ /* 0x000fe20003f05270 */
[----:B0-----:R-:W-:-:S06]  /*01d0*/  ULEA UR4, UR5, UR4, 0x18 ;  /* 0x0000000405047291 */ /* 0x001fcc000f8ec0ff */
[----:B------:R-:W-:-:S05]  /*01e0*/  LEA R3, R12, UR4, 0x2 ;  /* 0x000000040c037c11 */ /* 0x000fca000f8e10ff */
[----:B------:R0:W-:Y:S01]  /*01f0*/  STS [R3], R10 ;  /* 0x0000000a03007388 */ /* 0x0001e20000000800 */
[----:B------:R-:W-:Y:S06]  /*0200*/  BAR.SYNC.DEFER_BLOCKING 0x0 ;  /* 0x0000000000007b1d */ /* 0x000fec0000010000 */
[----:B------:R-:W-:Y:S05]  /*0210*/  @!P1 BRA `(.L_x_3) ;  /* 0x0000000000349947 */ /* 0x000fea0003800000 */
[----:B------:R-:W-:-:S07]  /*0220*/  IMAD.MOV.U32 R0, RZ, RZ, R12 ;  /* 0x000000ffff007224 */ /* 0x000fce00078e000c */
.L_x_4:
[----:B------:R-:W-:Y:S01]  /*0230*/  SHF.R.U32.HI R6, RZ, 0x1, R0 ;  /* 0x00000001ff067819 */ /* 0x000fe20000011600 */
[----:B------:R-:W-:Y:S05]  /*0240*/  WARPSYNC.ALL ;  /* 0x0000000000007948 */ /* 0x000fea0003800000 */
[----:B------:R-:W-:-:S13]  /*0250*/  ISETP.GE.U32.AND P1, PT, R12, R6, PT ;  /* 0x000000060c00720c */ /* 0x000fda0003f26070 */
[----:B------:R-:W-:Y:S01]  /*0260*/  @!P1 LEA R2, R6, R3, 0x2 ;  /* 0x0000000306029211 */ /* 0x000fe200078e10ff */
[----:B------:R-:W-:Y:S05]  /*0270*/  @!P1 LDS R5, [R3] ;  /* 0x0000000003059984 */ /* 0x000fea0000000800 */
[----:B------:R-:W1:Y:S02]  /*0280*/  @!P1 LDS R2, [R2] ;  /* 0x0000000002029984 */ /* 0x000e640000000800 */
[----:B-1----:R-:W-:-:S05]  /*0290*/  @!P1 FADD R4, R2, R5 ;  /* 0x0000000502049221 */ /* 0x002fca0000000000 */
[----:B------:R1:W-:Y:S01]  /*02a0*/  @!P1 STS [R3], R4 ;  /* 0x0000000403009388 */ /* 0x0003e20000000800 */
[----:B------:R-:W-:Y:S01]  /*02b0*/  BAR.SYNC.DEFER_BLOCKING 0x0 ;  /* 0x0000000000007b1d */ /* 0x000fe20000010000 */
[----:B------:R-:W-:Y:S02]  /*02c0*/  ISETP.GT.U32.AND P1, PT, R0, 0x3, PT ;  /* 0x000000030000780c */ /* 0x000fe40003f24070 */
[----:B------:R-:W-:-:S11]  /*02d0*/  MOV R0, R6 ;  /* 0x0000000600007202 */ /* 0x000fd60000000f00 */
[----:B-1----:R-:W-:Y:S05]  /*02e0*/  @P1 BRA `(.L_x_4) ;  /* 0xfffffffc00d01947 */ /* 0x002fea000383ffff */
.L_x_3:
[----:B------:R-:W-:Y:S05]  /*02f0*/  @P0 EXIT ;  /* 0x000000000000094d */ /* 0x000fea0003800000 */
[----:B------:R-:W1:Y:S01]  /*0300*/  S2UR UR5, SR_CgaCtaId ;  /* 0x00000000000579c3 */ /* 0x000e620000008800 */
[----:B------:R-:W-:-:S07]  /*0310*/  UMOV UR4, 0x400 ;  /* 0x0000040000047882 */ /* 0x000fce0000000000 */
[----:B0-----:R-:W0:Y:S01]  /*0320*/  LDC.64 R2, c[0x0][0x390] ;  /* 0x0000e400ff027b82 */ /* 0x001e220000000a00 */
[----:B-1----:R-:W-:Y:S01]  /*0330*/  ULEA UR4, UR5, UR4, 0x18 ;  /* 0x0000000405047291 */ /* 0x002fe2000f8ec0ff */
[----:B0-----:R-:W-:-:S08]  /*0340*/  IMAD.WIDE.U32 R2, R13, 0x4, R2 ;  /* 0x000000040d027825 */ /* 0x001fd000078e0002 */
[----:B------:R-:W0:Y:S04]  /*0350*/  LDS R5, [UR4] ;  /* 0x00000004ff057984 */ /* 0x000e280008000800 */
[----:B0-----:R-:W-:Y:S01]  /*0360*/  STG.E desc[UR6][R2.64], R5 ;  /* 0x0000000502007986 */ /* 0x001fe2000c101906 */
[----:B------:R-:W-:Y:S05]  /*0370*/  EXIT ;  /* 0x000000000000794d */ /* 0x000fea0003800000 */
.L_x_5:
[----:B------:R-:W-:-:S00]  /*0380*/  BRA `(.L_x_5) ;  /* 0xfffffffc00fc7947 */ /* 0x000fc0000383ffff */
[----:B------:R-:W-:-:S00]  /*0390*/  NOP ;  /* 0x0000000000007918 */ /* 0x000fc00000000000 */
        /* <DEDUP_REMOVED lines=14> */
.L_x_6:


//--------------------- .nv.shared._Z3DotPfS_S_i  --------------------------
	.section	.nv.shared._Z3DotPfS_S_i,"aw",@nobits
	.sectionflags	@""
	.align	4
.nv.shared._Z3DotPfS_S_i:
	.zero		2048


//--------------------- .nv.shared.reserved.0     --------------------------
	.section	.nv.shared.reserved.0,"aw",@nobits
	.weak		__nv_reservedSMEM_offset_0_alias
	.size		__nv_reservedSMEM_offset_0_alias, 0, 64
	.other		__nv_reservedSMEM_offset_0_alias,@"STO_CUDA_RESERVED_SHARED STV_DEFAULT"
__nv_reservedSMEM_offset_0_alias:
	.zero		0
	.zero		64


//--------------------- .nv.constant0._Z3DotPfS_S_i --------------------------
	.section	.nv.constant0._Z3DotPfS_S_i,"a",@progbits
	.sectionflags	@""
	.align	4
.nv.constant0._Z3DotPfS_S_i:
	.zero		924


//--------------------- SYMBOLS --------------------------

	.type		.nv.reservedSmem.offset0,@object
	.size		.nv.reservedSmem.offset0,0x4
	.type		.nv.reservedSmem.cap,@object
	.size		.nv.reservedSmem.cap,0x4
